	.headerflags	@"EF_CUDA_TEXMODE_UNIFIED EF_CUDA_64BIT_ADDRESS EF_CUDA_ACCELERATORS EF_CUDA_SM90 EF_CUDA_VIRTUAL_SM(EF_CUDA_SM90)"
	.elftype	@"ET_EXEC"


//--------------------- .nv.info                  --------------------------
	.section	.nv.info,"",@"SHT_CUDA_INFO"
	.align	4


	//----- nvinfo : EIATTR_REGCOUNT
	.align		4
        /*0000*/ 	.byte	0x04, 0x2f
        /*0002*/ 	.short	(.L_3 - .L_2)
	.align		4
.L_2:
        /*0004*/ 	.word	index@(triton_poi_fused__native_batch_norm_legit_no_training_add_relu_20)
        /*0008*/ 	.word	0x00000014


	//----- nvinfo : EIATTR_MIN_STACK_SIZE
	.align		4
.L_3:
        /*000c*/ 	.byte	0x04, 0x12
        /*000e*/ 	.short	(.L_5 - .L_4)
	.align		4
.L_4:
        /*0010*/ 	.word	index@(triton_poi_fused__native_batch_norm_legit_no_training_add_relu_20)
        /*0014*/ 	.word	0x00000000


	//----- nvinfo : EIATTR_FRAME_SIZE
	.align		4
.L_5:
        /*0018*/ 	.byte	0x04, 0x11
        /*001a*/ 	.short	(.L_7 - .L_6)
	.align		4
.L_6:
        /*001c*/ 	.word	index@(triton_poi_fused__native_batch_norm_legit_no_training_add_relu_20)
        /*0020*/ 	.word	0x00000000


	//----- nvinfo : EIATTR_MIN_STACK_SIZE
	.align		4
.L_7:
        /*0024*/ 	.byte	0x04, 0x12
        /*0026*/ 	.short	(.L_9 - .L_8)
	.align		4
.L_8:
        /*0028*/ 	.word	index@(triton_poi_fused__native_batch_norm_legit_no_training_add_relu_20)
        /*002c*/ 	.word	0x00000000
.L_9:


//--------------------- .nv.info.triton_poi_fused__native_batch_norm_legit_no_training_add_relu_20 --------------------------
	.section	.nv.info.triton_poi_fused__native_batch_norm_legit_no_training_add_relu_20,"",@"SHT_CUDA_INFO"
	.sectionflags	@""
	.align	4


	//----- nvinfo : EIATTR_CUDA_API_VERSION
	.align		4
        /*0000*/ 	.byte	0x04, 0x37
        /*0002*/ 	.short	(.L_11 - .L_10)
.L_10:
        /*0004*/ 	.word	0x0000007c


	//----- nvinfo : EIATTR_KPARAM_INFO
	.align		4
.L_11:
        /*0008*/ 	.byte	0x04, 0x17
        /*000a*/ 	.short	(.L_13 - .L_12)
.L_12:
        /*000c*/ 	.word	0x00000000
        /*0010*/ 	.short	0x0007
        /*0012*/ 	.short	0x0038
        /*0014*/ 	.byte	0x00, 0xf0, 0x11, 0x00


	//----- nvinfo : EIATTR_KPARAM_INFO
	.align		4
.L_13:
        /*0018*/ 	.byte	0x04, 0x17
        /*001a*/ 	.short	(.L_15 - .L_14)
.L_14:
        /*001c*/ 	.word	0x00000000
        /*0020*/ 	.short	0x0006
        /*0022*/ 	.short	0x0030
        /*0024*/ 	.byte	0x00, 0xf4, 0x21, 0x00


	//----- nvinfo : EIATTR_KPARAM_INFO
	.align		4
.L_15:
        /*0028*/ 	.byte	0x04, 0x17
        /*002a*/ 	.short	(.L_17 - .L_16)
.L_16:
        /*002c*/ 	.word	0x00000000
        /*0030*/ 	.short	0x0005
        /*0032*/ 	.short	0x0028
        /*0034*/ 	.byte	0x00, 0xf4, 0x21, 0x00


	//----- nvinfo : EIATTR_KPARAM_INFO
	.align		4
.L_17:
        /*0038*/ 	.byte	0x04, 0x17
        /*003a*/ 	.short	(.L_19 - .L_18)
.L_18:
        /*003c*/ 	.word	0x00000000
        /*0040*/ 	.short	0x0004
        /*0042*/ 	.short	0x0020
        /*0044*/ 	.byte	0x00, 0xf4, 0x21, 0x00


	//----- nvinfo : EIATTR_KPARAM_INFO
	.align		4
.L_19:
        /*0048*/ 	.byte	0x04, 0x17
        /*004a*/ 	.short	(.L_21 - .L_20)
.L_20:
        /*004c*/ 	.word	0x00000000
        /*0050*/ 	.short	0x0003
        /*0052*/ 	.short	0x0018
        /*0054*/ 	.byte	0x00, 0xf4, 0x21, 0x00


	//----- nvinfo : EIATTR_KPARAM_INFO
	.align		4
.L_21:
        /*0058*/ 	.byte	0x04, 0x17
        /*005a*/ 	.short	(.L_23 - .L_22)
.L_22:
        /*005c*/ 	.word	0x00000000
        /*0060*/ 	.short	0x0002
        /*0062*/ 	.short	0x0010
        /*0064*/ 	.byte	0x00, 0xf4, 0x21, 0x00


	//----- nvinfo : EIATTR_KPARAM_INFO
	.align		4
.L_23:
        /*0068*/ 	.byte	0x04, 0x17
        /*006a*/ 	.short	(.L_25 - .L_24)
.L_24:
        /*006c*/ 	.word	0x00000000
        /*0070*/ 	.short	0x0001
        /*0072*/ 	.short	0x0008
        /*0074*/ 	.byte	0x00, 0xf4, 0x21, 0x00


	//----- nvinfo : EIATTR_KPARAM_INFO
	.align		4
.L_25:
        /*0078*/ 	.byte	0x04, 0x17
        /*007a*/ 	.short	(.L_27 - .L_26)
.L_26:
        /*007c*/ 	.word	0x00000000
        /*0080*/ 	.short	0x0000
        /*0082*/ 	.short	0x0000
        /*0084*/ 	.byte	0x00, 0xf4, 0x21, 0x00


	//----- nvinfo : EIATTR_SPARSE_MMA_MASK
	.align		4
.L_27:
        /*0088*/ 	.byte	0x03, 0x50
        /*008a*/ 	.short	0x0000


	//----- nvinfo : EIATTR_MAXREG_COUNT
	.align		4
        /*008c*/ 	.byte	0x03, 0x1b
        /*008e*/ 	.short	0x00ff


	//----- nvinfo : EIATTR_EXIT_INSTR_OFFSETS
	.align		4
        /*0090*/ 	.byte	0x04, 0x1c
        /*0092*/ 	.short	(.L_29 - .L_28)


	//   ....[0]....
.L_28:
        /*0094*/ 	.word	0x000003b0


	//----- nvinfo : EIATTR_REQNTID
	.align		4
.L_29:
        /*0098*/ 	.byte	0x04, 0x10
        /*009a*/ 	.short	(.L_31 - .L_30)
.L_30:
        /*009c*/ 	.word	0x00000080
        /*00a0*/ 	.word	0x00000001
        /*00a4*/ 	.word	0x00000001


	//----- nvinfo : EIATTR_CBANK_PARAM_SIZE
	.align		4
.L_31:
        /*00a8*/ 	.byte	0x03, 0x19
        /*00aa*/ 	.short	0x003c


	//----- nvinfo : EIATTR_PARAM_CBANK
	.align		4
        /*00ac*/ 	.byte	0x04, 0x0a
        /*00ae*/ 	.short	(.L_33 - .L_32)
	.align		4
.L_32:
        /*00b0*/ 	.word	index@(.nv.constant0.triton_poi_fused__native_batch_norm_legit_no_training_add_relu_20)
        /*00b4*/ 	.short	0x0210
        /*00b6*/ 	.short	0x003c


	//----- nvinfo : EIATTR_SW_WAR
	.align		4
.L_33:
        /*00b8*/ 	.byte	0x04, 0x36
        /*00ba*/ 	.short	(.L_35 - .L_34)
.L_34:
        /*00bc*/ 	.word	0x00000008
.L_35:


//--------------------- .nv.callgraph             --------------------------
	.section	.nv.callgraph,"",@"SHT_CUDA_CALLGRAPH"
	.align	4
	.sectionentsize	8
	.align		4
        /*0000*/ 	.word	0x00000000
	.align		4
        /*0004*/ 	.word	0xffffffff
	.align		4
        /*0008*/ 	.word	0x00000000
	.align		4
        /*000c*/ 	.word	0xfffffffe
	.align		4
        /*0010*/ 	.word	0x00000000
	.align		4
        /*0014*/ 	.word	0xfffffffd
	.align		4
        /*0018*/ 	.word	0x00000000
	.align		4
        /*001c*/ 	.word	0xfffffffc


//--------------------- .nv.constant4             --------------------------
	.section	.nv.constant4,"a",@progbits
	.align	8
	.align		8
.nv.constant4:
        /*0000*/ 	.dword	_$_str
	.align		8
        /*0008*/ 	.dword	_$_str_$_2


//--------------------- .text.triton_poi_fused__native_batch_norm_legit_no_training_add_relu_20 --------------------------
	.section	.text.triton_poi_fused__native_batch_norm_legit_no_training_add_relu_20,"ax",@progbits
	.align	128
        .global         triton_poi_fused__native_batch_norm_legit_no_training_add_relu_20
        .type           triton_poi_fused__native_batch_norm_legit_no_training_add_relu_20,@function
        .size           triton_poi_fused__native_batch_norm_legit_no_training_add_relu_20,(.L_x_1 - triton_poi_fused__native_batch_norm_legit_no_training_add_relu_20)
        .other          triton_poi_fused__native_batch_norm_legit_no_training_add_relu_20,@"STO_CUDA_ENTRY STV_DEFAULT"
triton_poi_fused__native_batch_norm_legit_no_training_add_relu_20:
.text.triton_poi_fused__native_batch_norm_legit_no_training_add_relu_20:
[----:B------:R-:W-:Y:S01]  /*0000*/  LDC R1, c[0x0][0x28] ;  /* 0x00000a00ff017b82 */ /* 0x000fe20000000800 */
[----:B------:R-:W1:Y:S07]  /*0010*/  S2R R0, SR_TID.X ;  /* 0x0000000000007919 */ /* 0x000e6e0000002100 */
[----:B------:R-:W2:Y:S01]  /*0020*/  LDC.64 R10, c[0x0][0x220] ;  /* 0x00008800ff0a7b82 */ /* 0x000ea20000000a00 */
[----:B------:R-:W-:Y:S01]  /*0030*/  ULDC.64 UR4, c[0x0][0x208] ;  /* 0x0000820000047ab9 */ /* 0x000fe20000000a00 */
[----:B------:R-:W3:Y:S06]  /*0040*/  S2R R5, SR_CTAID.X ;  /* 0x0000000000057919 */ /* 0x000eec0000002500 */
[----:B------:R-:W4:Y:S08]  /*0050*/  LDC.64 R6, c[0x0][0x210] ;  /* 0x00008400ff067b82 */ /* 0x000f300000000a00 */
[----:B------:R-:W5:Y:S08]  /*0060*/  LDC.64 R8, c[0x0][0x218] ;  /* 0x00008600ff087b82 */ /* 0x000f700000000a00 */
[----:B------:R-:W4:Y:S01]  /*0070*/  LDC.64 R12, c[0x0][0x228] ;  /* 0x00008a00ff0c7b82 */ /* 0x000f220000000a00 */
[----:B-1----:R-:W-:-:S07]  /*0080*/  SHF.L.U32 R0, R0, 0x1, RZ ;  /* 0x0000000100007819 */ /* 0x002fce00000006ff */
[----:B------:R-:W1:Y:S01]  /*0090*/  LDC.64 R14, c[0x0][0x230] ;  /* 0x00008c00ff0e7b82 */ /* 0x000e620000000a00 */
[----:B---3--:R-:W-:Y:S02]  /*00a0*/  SHF.R.S32.HI R3, RZ, 0x17, R5 ;  /* 0x00000017ff037819 */ /* 0x008fe40000011405 */
[----:B------:R-:W-:Y:S02]  /*00b0*/  LOP3.LUT R0, R0, 0xfe, RZ, 0xc0, !PT ;  /* 0x000000fe00007812 */ /* 0x000fe400078ec0ff */
[----:B------:R-:W-:Y:S02]  /*00c0*/  SGXT R3, R3, 0x1 ;  /* 0x000000010303781a */ /* 0x000fe40000000200 */
[----:B------:R-:W-:-:S04]  /*00d0*/  LEA R0, R5, R0, 0x8 ;  /* 0x0000000005007211 */ /* 0x000fc800078e40ff */
[----:B------:R-:W-:-:S04]  /*00e0*/  LEA.HI R3, R3, R0, RZ, 0x2 ;  /* 0x0000000003037211 */ /* 0x000fc800078f10ff */
[--C-:B------:R-:W-:Y:S02]  /*00f0*/  SHF.R.S32.HI R2, RZ, 0x2, R3.reuse ;  /* 0x00000002ff027819 */ /* 0x100fe40000011403 */
[----:B------:R-:W-:-:S04]  /*0100*/  SHF.R.S32.HI R3, RZ, 0x1f, R3 ;  /* 0x0000001fff037819 */ /* 0x000fc80000011403 */
[----:B------:R-:W-:-:S04]  /*0110*/  LEA.HI R3, R3, R2, RZ, 0x8 ;  /* 0x0000000203037211 */ /* 0x000fc800078f40ff */
[----:B------:R-:W-:-:S04]  /*0120*/  LOP3.LUT R3, R3, 0xffffff00, RZ, 0xc0, !PT ;  /* 0xffffff0003037812 */ /* 0x000fc800078ec0ff */
[----:B------:R-:W-:Y:S02]  /*0130*/  IADD3 R17, R2, -R3, RZ ;  /* 0x8000000302117210 */ /* 0x000fe40007ffe0ff */
[----:B------:R-:W3:Y:S03]  /*0140*/  LDC.64 R2, c[0x0][0x238] ;  /* 0x00008e00ff027b82 */ /* 0x000ee60000000a00 */
[----:B--2---:R-:W-:-:S05]  /*0150*/  IMAD.WIDE R10, R17, 0x4, R10 ;  /* 0x00000004110a7825 */ /* 0x004fca00078e020a */
[----:B------:R1:W2:Y:S01]  /*0160*/  LDG.E.EL R4, desc[UR4][R10.64] ;  /* 0x000000040a047981 */ /* 0x0002a2000c2e1900 */
[----:B----4-:R-:W-:-:S04]  /*0170*/  IMAD.WIDE R6, R0, 0x4, R6 ;  /* 0x0000000400067825 */ /* 0x010fc800078e0206 */
[C---:B-----5:R-:W-:Y:S02]  /*0180*/  IMAD.WIDE R8, R17.reuse, 0x4, R8 ;  /* 0x0000000411087825 */ /* 0x060fe400078e0208 */
[----:B------:R-:W4:Y:S02]  /*0190*/  LDG.E.64 R6, desc[UR4][R6.64] ;  /* 0x0000000406067981 */ /* 0x000f24000c1e1b00 */
[C---:B0-----:R-:W-:Y:S02]  /*01a0*/  IMAD.WIDE R12, R17.reuse, 0x4, R12 ;  /* 0x00000004110c7825 */ /* 0x041fe400078e020c */
[----:B------:R0:W4:Y:S02]  /*01b0*/  LDG.E.EL R5, desc[UR4][R8.64] ;  /* 0x0000000408057981 */ /* 0x000124000c2e1900 */
[----:B-1----:R-:W-:Y:S02]  /*01c0*/  IMAD.WIDE R10, R17, 0x4, R14 ;  /* 0x00000004110a7825 */ /* 0x002fe400078e020e */
[----:B------:R1:W5:Y:S02]  /*01d0*/  LDG.E.EL R12, desc[UR4][R12.64] ;  /* 0x000000040c0c7981 */ /* 0x000364000c2e1900 */
[----:B---3--:R-:W-:-:S02]  /*01e0*/  IMAD.WIDE R2, R0, 0x4, R2 ;  /* 0x0000000400027825 */ /* 0x008fc400078e0202 */
[----:B------:R-:W5:Y:S01]  /*01f0*/  LDG.E.EL R11, desc[UR4][R10.64] ;  /* 0x000000040a0b7981 */ /* 0x000f62000c2e1900 */
[----:B0-----:R-:W0:Y:S03]  /*0200*/  LDC.64 R8, c[0x0][0x240] ;  /* 0x00009000ff087b82 */ /* 0x001e260000000a00 */
[----:B------:R-:W3:Y:S01]  /*0210*/  LDG.E.64 R2, desc[UR4][R2.64] ;  /* 0x0000000402027981 */ /* 0x000ee2000c1e1b00 */
[----:B-1----:R-:W-:Y:S01]  /*0220*/  HFMA2.MMA R13, -RZ, RZ, 1.625, 0 ;  /* 0x3e800000ff0d7435 */ /* 0x002fe200000001ff */
[----:B0-----:R-:W-:-:S04]  /*0230*/  IMAD.WIDE R8, R0, 0x4, R8 ;  /* 0x0000000400087825 */ /* 0x001fc800078e0208 */
[----:B--2---:R-:W-:-:S04]  /*0240*/  FADD R4, R4, 9.9999997473787516356e-06 ;  /* 0x3727c5ac04047421 */ /* 0x004fc80000000000 */
[----:B------:R-:W0:Y:S02]  /*0250*/  MUFU.SQRT R14, R4 ;  /* 0x00000004000e7308 */ /* 0x000e240000002000 */
[C---:B0-----:R-:W-:Y:S02]  /*0260*/  FSETP.GT.AND P0, PT, R14.reuse, 8.50705917302346158658e+37, PT ;  /* 0x7e8000000e00780b */ /* 0x041fe40003f04000 */
[----:B------:R-:W-:-:S11]  /*0270*/  FSETP.GEU.AND P1, PT, R14, 1.175494350822287508e-38, PT ;  /* 0x008000000e00780b */ /* 0x000fd60003f2e000 */
[----:B------:R-:W-:-:S04]  /*0280*/  @P0 FMUL R14, R14, 0.25 ;  /* 0x3e8000000e0e0820 */ /* 0x000fc80000400000 */
[----:B------:R-:W-:-:S06]  /*0290*/  @!P1 FMUL R14, R14, 16777216 ;  /* 0x4b8000000e0e9820 */ /* 0x000fcc0000400000 */
[----:B------:R-:W0:Y:S01]  /*02a0*/  MUFU.RCP R14, R14 ;  /* 0x0000000e000e7308 */ /* 0x000e220000001000 */
[----:B------:R-:W-:Y:S01]  /*02b0*/  FSEL R13, R13, 1, P0 ;  /* 0x3f8000000d0d7808 */ /* 0x000fe20000000000 */
[----:B----4-:R-:W-:-:S04]  /*02c0*/  FADD R7, R7, -R5 ;  /* 0x8000000507077221 */ /* 0x010fc80000000000 */
[----:B------:R-:W-:Y:S01]  /*02d0*/  @!P1 FMUL R13, R13, 16777216 ;  /* 0x4b8000000d0d9820 */ /* 0x000fe20000400000 */
[----:B------:R-:W-:-:S03]  /*02e0*/  FADD R6, R6, -R5 ;  /* 0x8000000506067221 */ /* 0x000fc60000000000 */
[----:B0-----:R-:W-:-:S04]  /*02f0*/  FMUL R13, R14, R13 ;  /* 0x0000000d0e0d7220 */ /* 0x001fc80000400000 */
[-C--:B------:R-:W-:Y:S01]  /*0300*/  FMUL R7, R7, R13.reuse ;  /* 0x0000000d07077220 */ /* 0x080fe20000400000 */
[----:B------:R-:W-:-:S03]  /*0310*/  FMUL R6, R6, R13 ;  /* 0x0000000d06067220 */ /* 0x000fc60000400000 */
[C-C-:B-----5:R-:W-:Y:S01]  /*0320*/  FFMA R4, R12.reuse, R7, R11.reuse ;  /* 0x000000070c047223 */ /* 0x160fe2000000000b */
[----:B------:R-:W-:-:S04]  /*0330*/  FFMA R11, R12, R6, R11 ;  /* 0x000000060c0b7223 */ /* 0x000fc8000000000b */
[----:B---3--:R-:W-:Y:S01]  /*0340*/  FSETP.GEU.AND P1, PT, R4, -R3, PT ;  /* 0x800000030400720b */ /* 0x008fe20003f2e000 */
[----:B------:R-:W-:Y:S01]  /*0350*/  FADD R4, R3, R4 ;  /* 0x0000000403047221 */ /* 0x000fe20000000000 */
[----:B------:R-:W-:Y:S01]  /*0360*/  FADD R3, R2, R11 ;  /* 0x0000000b02037221 */ /* 0x000fe20000000000 */
[----:B------:R-:W-:-:S03]  /*0370*/  FSETP.GEU.AND P0, PT, R11, -R2, PT ;  /* 0x800000020b00720b */ /* 0x000fc60003f0e000 */
[----:B------:R-:W-:Y:S02]  /*0380*/  FSEL R5, R4, RZ, P1 ;  /* 0x000000ff04057208 */ /* 0x000fe40000800000 */
[----:B------:R-:W-:-:S05]  /*0390*/  FSEL R4, R3, RZ, P0 ;  /* 0x000000ff03047208 */ /* 0x000fca0000000000 */
[----:B------:R-:W-:Y:S01]  /*03a0*/  STG.E.64 desc[UR4][R8.64], R4 ;  /* 0x0000000408007986 */ /* 0x000fe2000c101b04 */
[----:B------:R-:W-:Y:S05]  /*03b0*/  EXIT ;  /* 0x000000000000794d */ /* 0x000fea0003800000 */
.L_x_0:
[----:B------:R-:W-:-:S00]  /*03c0*/  BRA `(.L_x_0) ;  /* 0xfffffffc00fc7947 */ /* 0x000fc0000383ffff */
[----:B------:R-:W-:-:S00]  /*03d0*/  NOP ;  /* 0x0000000000007918 */ /* 0x000fc00000000000 */
        /* <DEDUP_REMOVED lines=10> */
.L_x_1:


//--------------------- .nv.global.init           --------------------------
	.section	.nv.global.init,"aw",@progbits
.nv.global.init:
	.type		_$_str,@object
	.size		_$_str,(_$_str_$_2 - _$_str)
_$_str:
        /*0000*/ 	.byte	0x5f, 0x5f, 0x43, 0x55, 0x44, 0x41, 0x5f, 0x46, 0x54, 0x5a, 0x00
	.type		_$_str_$_2,@object
	.size		_$_str_$_2,(.L_1 - _$_str_$_2)
_$_str_$_2:
        /*000b*/ 	.byte	0x5f, 0x5f, 0x43, 0x55, 0x44, 0x41, 0x5f, 0x50, 0x52, 0x45, 0x43, 0x5f, 0x53, 0x51, 0x52, 0x54
        /*001b*/ 	.byte	0x00
.L_1:


//--------------------- .nv.constant0.triton_poi_fused__native_batch_norm_legit_no_training_add_relu_20 --------------------------
	.section	.nv.constant0.triton_poi_fused__native_batch_norm_legit_no_training_add_relu_20,"a",@progbits
	.sectionflags	@""
	.align	4
.nv.constant0.triton_poi_fused__native_batch_norm_legit_no_training_add_relu_20:
	.zero		588
